//
// Generated by NVIDIA NVVM Compiler
//
// Compiler Build ID: CL-36424714
// Cuda compilation tools, release 13.0, V13.0.88
// Based on NVVM 20.0.0
//

.version 9.0
.target sm_100
.address_size 64

	// .globl	_Z18calculateHistogramv
.extern .func  (.param .b32 func_retval0) vprintf
(
	.param .b64 vprintf_param_0,
	.param .b64 vprintf_param_1
)
;
.global .align 1 .b8 $str[14] = {73, 100, 32, 118, 97, 108, 117, 101, 58, 32, 37, 100, 10};

.visible .entry _Z18calculateHistogramv()
{
	.local .align 8 .b8 	__local_depot0[8];
	.reg .b64 	%SP;
	.reg .b64 	%SPL;
	.reg .b32 	%r<7>;
	.reg .b64 	%rd<5>;

	mov.u64 	%SPL, __local_depot0;
	cvta.local.u64 	%SP, %SPL;
	add.u64 	%rd1, %SP, 0;
	add.u64 	%rd2, %SPL, 0;
	mov.u32 	%r1, %ntid.x;
	mov.u32 	%r2, %ctaid.x;
	mov.u32 	%r3, %tid.x;
	mad.lo.s32 	%r4, %r1, %r2, %r3;
	st.local.u32 	[%rd2], %r4;
	mov.u64 	%rd3, $str;
	cvta.global.u64 	%rd4, %rd3;
	{ // callseq 0, 0
	.param .b64 param0;
	st.param.b64 	[param0], %rd4;
	.param .b64 param1;
	st.param.b64 	[param1], %rd1;
	.param .b32 retval0;
	call.uni (retval0), 
	vprintf, 
	(
	param0, 
	param1
	);
	ld.param.b32 	%r5, [retval0];
	} // callseq 0
	ret;

}
	// .globl	_Z8binarizev
.visible .entry _Z8binarizev()
{
	.local .align 8 .b8 	__local_depot1[8];
	.reg .b64 	%SP;
	.reg .b64 	%SPL;
	.reg .b32 	%r<7>;
	.reg .b64 	%rd<5>;

	mov.u64 	%SPL, __local_depot1;
	cvta.local.u64 	%SP, %SPL;
	add.u64 	%rd1, %SP, 0;
	add.u64 	%rd2, %SPL, 0;
	mov.u32 	%r1, %ntid.x;
	mov.u32 	%r2, %ctaid.x;
	mov.u32 	%r3, %tid.x;
	mad.lo.s32 	%r4, %r1, %r2, %r3;
	st.local.u32 	[%rd2], %r4;
	mov.u64 	%rd3, $str;
	cvta.global.u64 	%rd4, %rd3;
	{ // callseq 1, 0
	.param .b64 param0;
	st.param.b64 	[param0], %rd4;
	.param .b64 param1;
	st.param.b64 	[param1], %rd1;
	.param .b32 retval0;
	call.uni (retval0), 
	vprintf, 
	(
	param0, 
	param1
	);
	ld.param.b32 	%r5, [retval0];
	} // callseq 1
	ret;

}


// ===== COMPILED SASS (sm_100) =====

	.target	sm_100

	.elftype	@"ET_EXEC"


//--------------------- .note.nv.tkinfo           --------------------------
	.section	.note.nv.tkinfo,"",@"SHT_NOTE"
	.sectionflags	@"SHF_NOTE_NV_TKINFO"
	.tkinfo
        /*0018*/ 	.word	0x00000002
        /*0030*/ 	.string	""
        /*0030*/ 	.string	"ptxas"
        /*0030*/ 	.string	"Cuda compilation tools, release 13.0, V13.0.88"
        /*0030*/ 	.string	"Build cuda_13.0.r13.0/compiler.36424714_0"
        /*0030*/ 	.string	"-arch sm_100 -m 64 "



//--------------------- .note.nv.cuinfo           --------------------------
	.section	.note.nv.cuinfo,"",@"SHT_NOTE"
	.sectionflags	@"SHF_NOTE_NV_CUINFO"
        /*0018*/ 	.short	0x0002
        /*001a*/ 	.short	0x0064
        /*001c*/ 	.short	0x0082
	.zero		2


//--------------------- .nv.info                  --------------------------
	.section	.nv.info,"",@"SHT_CUDA_INFO"
	.align	4


	//----- nvinfo : EIATTR_REGCOUNT
	.align		4
        /*0000*/ 	.byte	0x04, 0x2f
        /*0002*/ 	.short	(.L_2 - .L_1)
	.align		4
.L_1:
        /*0004*/ 	.word	index@(_Z18calculateHistogramv)
        /*0008*/ 	.word	0x00000018


	//----- nvinfo : EIATTR_FRAME_SIZE
	.align		4
.L_2:
        /*000c*/ 	.byte	0x04, 0x11
        /*000e*/ 	.short	(.L_4 - .L_3)
	.align		4
.L_3:
        /*0010*/ 	.word	index@(_Z18calculateHistogramv)
        /*0014*/ 	.word	0x00000008


	//----- nvinfo : EIATTR_REGCOUNT
	.align		4
.L_4:
        /*0018*/ 	.byte	0x04, 0x2f
        /*001a*/ 	.short	(.L_6 - .L_5)
	.align		4
.L_5:
        /*001c*/ 	.word	index@(_Z8binarizev)
        /*0020*/ 	.word	0x00000018


	//----- nvinfo : EIATTR_FRAME_SIZE
	.align		4
.L_6:
        /*0024*/ 	.byte	0x04, 0x11
        /*0026*/ 	.short	(.L_8 - .L_7)
	.align		4
.L_7:
        /*0028*/ 	.word	index@(_Z8binarizev)
        /*002c*/ 	.word	0x00000008


	//----- nvinfo : EIATTR_MIN_STACK_SIZE
	.align		4
.L_8:
        /*0030*/ 	.byte	0x04, 0x12
        /*0032*/ 	.short	(.L_10 - .L_9)
	.align		4
.L_9:
        /*0034*/ 	.word	index@(_Z8binarizev)
        /*0038*/ 	.word	0x00000008


	//----- nvinfo : EIATTR_MIN_STACK_SIZE
	.align		4
.L_10:
        /*003c*/ 	.byte	0x04, 0x12
        /*003e*/ 	.short	(.L_12 - .L_11)
	.align		4
.L_11:
        /*0040*/ 	.word	index@(_Z18calculateHistogramv)
        /*0044*/ 	.word	0x00000008
.L_12:


//--------------------- .nv.compat                --------------------------
	.section	.nv.compat,"",@"SHT_CUDA_COMPAT_INFO"
	.align	4
        /*0000*/ 	.byte	0x02, 0x09, 0x00, 0x00, 0x02, 0x02, 0x01, 0x00, 0x02, 0x05, 0x05, 0x00, 0x03, 0x07, 0x01, 0x01
        /*0010*/ 	.byte	0x02, 0x03, 0x00, 0x00, 0x02, 0x06, 0x01, 0x00, 0x04, 0x0b, 0x08, 0x00, 0x09, 0x00, 0x00, 0x00
        /*0020*/ 	.byte	0x00, 0x00, 0x00, 0x00


//--------------------- .nv.info._Z8binarizev     --------------------------
	.section	.nv.info._Z8binarizev,"",@"SHT_CUDA_INFO"
	.sectionflags	@""
	.align	4


	//----- nvinfo : EIATTR_CUDA_API_VERSION
	.align		4
        /*0000*/ 	.byte	0x04, 0x37
        /*0002*/ 	.short	(.L_14 - .L_13)
.L_13:
        /*0004*/ 	.word	0x00000082


	//----- nvinfo : EIATTR_SPARSE_MMA_MASK
	.align		4
.L_14:
        /*0008*/ 	.byte	0x03, 0x50
        /*000a*/ 	.short	0x0000


	//----- nvinfo : EIATTR_MAXREG_COUNT
	.align		4
        /*000c*/ 	.byte	0x03, 0x1b
        /*000e*/ 	.short	0x00ff


	//----- nvinfo : EIATTR_EXTERNS
	.align		4
        /*0010*/ 	.byte	0x04, 0x0f
        /*0012*/ 	.short	(.L_16 - .L_15)


	//   ....[0]....
	.align		4
.L_15:
        /*0014*/ 	.word	index@(vprintf)


	//----- nvinfo : EIATTR_MERCURY_ISA_VERSION
	.align		4
.L_16:
        /*0018*/ 	.byte	0x03, 0x5f
        /*001a*/ 	.short	0x0101


	//----- nvinfo : EIATTR_VRC_CTA_INIT_COUNT
	.align		4
        /*001c*/ 	.byte	0x02, 0x4a
	.zero		1
	.zero		1


	//----- nvinfo : EIATTR_SYSCALL_OFFSETS
	.align		4
        /*0020*/ 	.byte	0x04, 0x46
        /*0022*/ 	.short	(.L_18 - .L_17)


	//   ....[0]....
.L_17:
        /*0024*/ 	.word	0x00000110


	//----- nvinfo : EIATTR_EXIT_INSTR_OFFSETS
	.align		4
.L_18:
        /*0028*/ 	.byte	0x04, 0x1c
        /*002a*/ 	.short	(.L_20 - .L_19)


	//   ....[0]....
.L_19:
        /*002c*/ 	.word	0x00000120


	//----- nvinfo : EIATTR_SW_WAR
	.align		4
.L_20:
        /*0030*/ 	.byte	0x04, 0x36
        /*0032*/ 	.short	(.L_22 - .L_21)
.L_21:
        /*0034*/ 	.word	0x00000008
.L_22:


//--------------------- .nv.info._Z18calculateHistogramv --------------------------
	.section	.nv.info._Z18calculateHistogramv,"",@"SHT_CUDA_INFO"
	.sectionflags	@""
	.align	4


	//----- nvinfo : EIATTR_CUDA_API_VERSION
	.align		4
        /*0000*/ 	.byte	0x04, 0x37
        /*0002*/ 	.short	(.L_24 - .L_23)
.L_23:
        /*0004*/ 	.word	0x00000082


	//----- nvinfo : EIATTR_SPARSE_MMA_MASK
	.align		4
.L_24:
        /*0008*/ 	.byte	0x03, 0x50
        /*000a*/ 	.short	0x0000


	//----- nvinfo : EIATTR_MAXREG_COUNT
	.align		4
        /*000c*/ 	.byte	0x03, 0x1b
        /*000e*/ 	.short	0x00ff


	//----- nvinfo : EIATTR_EXTERNS
	.align		4
        /*0010*/ 	.byte	0x04, 0x0f
        /*0012*/ 	.short	(.L_26 - .L_25)


	//   ....[0]....
	.align		4
.L_25:
        /*0014*/ 	.word	index@(vprintf)


	//----- nvinfo : EIATTR_MERCURY_ISA_VERSION
	.align		4
.L_26:
        /*0018*/ 	.byte	0x03, 0x5f
        /*001a*/ 	.short	0x0101


	//----- nvinfo : EIATTR_VRC_CTA_INIT_COUNT
	.align		4
        /*001c*/ 	.byte	0x02, 0x4a
	.zero		1
	.zero		1


	//----- nvinfo : EIATTR_SYSCALL_OFFSETS
	.align		4
        /*0020*/ 	.byte	0x04, 0x46
        /*0022*/ 	.short	(.L_28 - .L_27)


	//   ....[0]....
.L_27:
        /*0024*/ 	.word	0x00000110


	//----- nvinfo : EIATTR_EXIT_INSTR_OFFSETS
	.align		4
.L_28:
        /*0028*/ 	.byte	0x04, 0x1c
        /*002a*/ 	.short	(.L_30 - .L_29)


	//   ....[0]....
.L_29:
        /*002c*/ 	.word	0x00000120


	//----- nvinfo : EIATTR_SW_WAR
	.align		4
.L_30:
        /*0030*/ 	.byte	0x04, 0x36
        /*0032*/ 	.short	(.L_32 - .L_31)
.L_31:
        /*0034*/ 	.word	0x00000008
.L_32:


//--------------------- .nv.callgraph             --------------------------
	.section	.nv.callgraph,"",@"SHT_CUDA_CALLGRAPH"
	.align	4
	.sectionentsize	8
	.align		4
        /*0000*/ 	.word	0x00000000
	.align		4
        /*0004*/ 	.word	0xffffffff
	.align		4
        /*0008*/ 	.word	index@(_Z8binarizev)
	.align		4
        /*000c*/ 	.word	index@(vprintf)
	.align		4
        /*0010*/ 	.word	index@(_Z18calculateHistogramv)
	.align		4
        /*0014*/ 	.word	index@(vprintf)
	.align		4
        /*0018*/ 	.word	0x00000000
	.align		4
        /*001c*/ 	.word	0xfffffffe
	.align		4
        /*0020*/ 	.word	0x00000000
	.align		4
        /*0024*/ 	.word	0xfffffffd
	.align		4
        /*0028*/ 	.word	0x00000000
	.align		4
        /*002c*/ 	.word	0xfffffffc


//--------------------- .nv.constant4             --------------------------
	.section	.nv.constant4,"a",@progbits
	.align	8
	.align		8
.nv.constant4:
        /*0000*/ 	.dword	vprintf
	.align		8
        /*0008*/ 	.dword	$str


//--------------------- .text._Z8binarizev        --------------------------
	.section	.text._Z8binarizev,"ax",@progbits
	.align	128
        .global         _Z8binarizev
        .type           _Z8binarizev,@function
        .size           _Z8binarizev,(.L_x_4 - _Z8binarizev)
        .other          _Z8binarizev,@"STO_CUDA_ENTRY STV_DEFAULT"
_Z8binarizev:
.text._Z8binarizev:
[----:B------:R-:W0:Y:S01]  /*0000*/  LDC R1, c[0x0][0x37c] ;  /* 0x0000df00ff017b82 */ /* 0x000e220000000800 */
[----:B------:R-:W1:Y:S01]  /*0010*/  S2R R0, SR_CTAID.X ;  /* 0x0000000000007919 */ /* 0x000e620000002500 */
[----:B------:R-:W2:Y:S01]  /*0020*/  LDCU UR5, c[0x0][0x2fc] ;  /* 0x00005f80ff0577ac */ /* 0x000ea20008000800 */
[----:B------:R-:W-:Y:S01]  /*0030*/  MOV R2, 0x0 ;  /* 0x0000000000027802 */ /* 0x000fe20000000f00 */
[----:B0-----:R-:W-:Y:S01]  /*0040*/  VIADD R1, R1, 0xfffffff8 ;  /* 0xfffffff801017836 */ /* 0x001fe20000000000 */
[----:B------:R-:W1:Y:S01]  /*0050*/  S2R R3, SR_TID.X ;  /* 0x0000000000037919 */ /* 0x000e620000002100 */
[----:B------:R-:W1:Y:S01]  /*0060*/  LDCU UR6, c[0x0][0x360] ;  /* 0x00006c00ff0677ac */ /* 0x000e620008000800 */
[----:B------:R-:W0:Y:S02]  /*0070*/  LDCU UR4, c[0x0][0x2f8] ;  /* 0x00005f00ff0477ac */ /* 0x000e240008000800 */
[----:B0-----:R-:W-:-:S05]  /*0080*/  IADD3 R6, P0, PT, R1, UR4, RZ ;  /* 0x0000000401067c10 */ /* 0x001fca000ff1e0ff */
[----:B--2---:R-:W-:Y:S02]  /*0090*/  IMAD.X R7, RZ, RZ, UR5, P0 ;  /* 0x00000005ff077e24 */ /* 0x004fe400080e06ff */
[----:B-1----:R-:W-:Y:S01]  /*00a0*/  IMAD R0, R0, UR6, R3 ;  /* 0x0000000600007c24 */ /* 0x002fe2000f8e0203 */
[----:B------:R-:W0:Y:S01]  /*00b0*/  LDCU.64 UR6, c[0x4][0x8] ;  /* 0x01000100ff0677ac */ /* 0x000e220008000a00 */
[----:B------:R-:W1:Y:S03]  /*00c0*/  LDC.64 R2, c[0x4][R2] ;  /* 0x0100000002027b82 */ /* 0x000e660000000a00 */
[----:B------:R2:W-:Y:S01]  /*00d0*/  STL [R1], R0 ;  /* 0x0000000001007387 */ /* 0x0005e20000100800 */
[----:B0-----:R-:W-:Y:S01]  /*00e0*/  IMAD.U32 R4, RZ, RZ, UR6 ;  /* 0x00000006ff047e24 */ /* 0x001fe2000f8e00ff */
[----:B--2---:R-:W-:-:S07]  /*00f0*/  MOV R5, UR7 ;  /* 0x0000000700057c02 */ /* 0x004fce0008000f00 */
[----:B------:R-:W-:-:S07]  /*0100*/  LEPC R20, `(.L_x_0) ;  /* 0x000000001014794e */ /* 0x000fce0000000000 */
[----:B-1----:R-:W-:Y:S05]  /*0110*/  CALL.ABS.NOINC R2 ;  /* 0x0000000002007343 */ /* 0x002fea0003c00000 */
.L_x_0:
[----:B------:R-:W-:Y:S05]  /*0120*/  EXIT ;  /* 0x000000000000794d */ /* 0x000fea0003800000 */
.L_x_1:
[----:B------:R-:W-:-:S00]  /*0130*/  BRA `(.L_x_1) ;  /* 0xfffffffc00fc7947 */ /* 0x000fc0000383ffff */
[----:B------:R-:W-:-:S00]  /*0140*/  NOP ;  /* 0x0000000000007918 */ /* 0x000fc00000000000 */
        /* <DEDUP_REMOVED lines=11> */
.L_x_4:


//--------------------- .text._Z18calculateHistogramv --------------------------
	.section	.text._Z18calculateHistogramv,"ax",@progbits
	.align	128
        .global         _Z18calculateHistogramv
        .type           _Z18calculateHistogramv,@function
        .size           _Z18calculateHistogramv,(.L_x_5 - _Z18calculateHistogramv)
        .other          _Z18calculateHistogramv,@"STO_CUDA_ENTRY STV_DEFAULT"
_Z18calculateHistogramv:
.text._Z18calculateHistogramv:
        /* <DEDUP_REMOVED lines=18> */
.L_x_2:
[----:B------:R-:W-:Y:S05]  /*0120*/  EXIT ;  /* 0x000000000000794d */ /* 0x000fea0003800000 */
.L_x_3:
        /* <DEDUP_REMOVED lines=13> */
.L_x_5:


//--------------------- .nv.global.init           --------------------------
	.section	.nv.global.init,"aw",@progbits
.nv.global.init:
	.type		$str,@object
	.size		$str,(.L_0 - $str)
$str:
        /*0000*/ 	.byte	0x49, 0x64, 0x20, 0x76, 0x61, 0x6c, 0x75, 0x65, 0x3a, 0x20, 0x25, 0x64, 0x0a, 0x00
.L_0:


//--------------------- .nv.shared.reserved.0     --------------------------
	.section	.nv.shared.reserved.0,"aw",@nobits
	.weak		__nv_reservedSMEM_offset_0_alias
	.size		__nv_reservedSMEM_offset_0_alias, 0, 64
	.other		__nv_reservedSMEM_offset_0_alias,@"STO_CUDA_RESERVED_SHARED STV_DEFAULT"
__nv_reservedSMEM_offset_0_alias:
	.zero		0
	.zero		64


//--------------------- .nv.constant0._Z8binarizev --------------------------
	.section	.nv.constant0._Z8binarizev,"a",@progbits
	.sectionflags	@""
	.align	4
.nv.constant0._Z8binarizev:
	.zero		896


//--------------------- .nv.constant0._Z18calculateHistogramv --------------------------
	.section	.nv.constant0._Z18calculateHistogramv,"a",@progbits
	.sectionflags	@""
	.align	4
.nv.constant0._Z18calculateHistogramv:
	.zero		896


//--------------------- SYMBOLS --------------------------

	.type		.nv.reservedSmem.offset0,@object
	.size		.nv.reservedSmem.offset0,0x4
	.type		vprintf,@function
